	.headerflags	@"EF_CUDA_TEXMODE_UNIFIED EF_CUDA_64BIT_ADDRESS EF_CUDA_ACCELERATORS EF_CUDA_SM90 EF_CUDA_VIRTUAL_SM(EF_CUDA_SM90)"
	.elftype	@"ET_EXEC"


//--------------------- .nv.info                  --------------------------
	.section	.nv.info,"",@"SHT_CUDA_INFO"
	.align	4


	//----- nvinfo : EIATTR_REGCOUNT
	.align		4
        /*0000*/ 	.byte	0x04, 0x2f
        /*0002*/ 	.short	(.L_3 - .L_2)
	.align		4
.L_2:
        /*0004*/ 	.word	index@(triton_poi_fused__native_batch_norm_legit_no_training_add_native_batch_norm_backward_relu_13)
        /*0008*/ 	.word	0x0000001a


	//----- nvinfo : EIATTR_MIN_STACK_SIZE
	.align		4
.L_3:
        /*000c*/ 	.byte	0x04, 0x12
        /*000e*/ 	.short	(.L_5 - .L_4)
	.align		4
.L_4:
        /*0010*/ 	.word	index@(triton_poi_fused__native_batch_norm_legit_no_training_add_native_batch_norm_backward_relu_13)
        /*0014*/ 	.word	0x00000000


	//----- nvinfo : EIATTR_FRAME_SIZE
	.align		4
.L_5:
        /*0018*/ 	.byte	0x04, 0x11
        /*001a*/ 	.short	(.L_7 - .L_6)
	.align		4
.L_6:
        /*001c*/ 	.word	index@(triton_poi_fused__native_batch_norm_legit_no_training_add_native_batch_norm_backward_relu_13)
        /*0020*/ 	.word	0x00000000


	//----- nvinfo : EIATTR_MIN_STACK_SIZE
	.align		4
.L_7:
        /*0024*/ 	.byte	0x04, 0x12
        /*0026*/ 	.short	(.L_9 - .L_8)
	.align		4
.L_8:
        /*0028*/ 	.word	index@(triton_poi_fused__native_batch_norm_legit_no_training_add_native_batch_norm_backward_relu_13)
        /*002c*/ 	.word	0x00000000
.L_9:


//--------------------- .nv.info.triton_poi_fused__native_batch_norm_legit_no_training_add_native_batch_norm_backward_relu_13 --------------------------
	.section	.nv.info.triton_poi_fused__native_batch_norm_legit_no_training_add_native_batch_norm_backward_relu_13,"",@"SHT_CUDA_INFO"
	.sectionflags	@""
	.align	4


	//----- nvinfo : EIATTR_CUDA_API_VERSION
	.align		4
        /*0000*/ 	.byte	0x04, 0x37
        /*0002*/ 	.short	(.L_11 - .L_10)
.L_10:
        /*0004*/ 	.word	0x0000007c


	//----- nvinfo : EIATTR_KPARAM_INFO
	.align		4
.L_11:
        /*0008*/ 	.byte	0x04, 0x17
        /*000a*/ 	.short	(.L_13 - .L_12)
.L_12:
        /*000c*/ 	.word	0x00000000
        /*0010*/ 	.short	0x000b
        /*0012*/ 	.short	0x0058
        /*0014*/ 	.byte	0x00, 0xf0, 0x11, 0x00


	//----- nvinfo : EIATTR_KPARAM_INFO
	.align		4
.L_13:
        /*0018*/ 	.byte	0x04, 0x17
        /*001a*/ 	.short	(.L_15 - .L_14)
.L_14:
        /*001c*/ 	.word	0x00000000
        /*0020*/ 	.short	0x000a
        /*0022*/ 	.short	0x0050
        /*0024*/ 	.byte	0x00, 0xf4, 0x21, 0x00


	//----- nvinfo : EIATTR_KPARAM_INFO
	.align		4
.L_15:
        /*0028*/ 	.byte	0x04, 0x17
        /*002a*/ 	.short	(.L_17 - .L_16)
.L_16:
        /*002c*/ 	.word	0x00000000
        /*0030*/ 	.short	0x0009
        /*0032*/ 	.short	0x0048
        /*0034*/ 	.byte	0x00, 0xf4, 0x21, 0x00


	//----- nvinfo : EIATTR_KPARAM_INFO
	.align		4
.L_17:
        /*0038*/ 	.byte	0x04, 0x17
        /*003a*/ 	.short	(.L_19 - .L_18)
.L_18:
        /*003c*/ 	.word	0x00000000
        /*0040*/ 	.short	0x0008
        /*0042*/ 	.short	0x0040
        /*0044*/ 	.byte	0x00, 0xf4, 0x21, 0x00


	//----- nvinfo : EIATTR_KPARAM_INFO
	.align		4
.L_19:
        /*0048*/ 	.byte	0x04, 0x17
        /*004a*/ 	.short	(.L_21 - .L_20)
.L_20:
        /*004c*/ 	.word	0x00000000
        /*0050*/ 	.short	0x0007
        /*0052*/ 	.short	0x0038
        /*0054*/ 	.byte	0x00, 0xf4, 0x21, 0x00


	//----- nvinfo : EIATTR_KPARAM_INFO
	.align		4
.L_21:
        /*0058*/ 	.byte	0x04, 0x17
        /*005a*/ 	.short	(.L_23 - .L_22)
.L_22:
        /*005c*/ 	.word	0x00000000
        /*0060*/ 	.short	0x0006
        /*0062*/ 	.short	0x0030
        /*0064*/ 	.byte	0x00, 0xf4, 0x21, 0x00


	//----- nvinfo : EIATTR_KPARAM_INFO
	.align		4
.L_23:
        /*0068*/ 	.byte	0x04, 0x17
        /*006a*/ 	.short	(.L_25 - .L_24)
.L_24:
        /*006c*/ 	.word	0x00000000
        /*0070*/ 	.short	0x0005
        /*0072*/ 	.short	0x0028
        /*0074*/ 	.byte	0x00, 0xf4, 0x21, 0x00


	//----- nvinfo : EIATTR_KPARAM_INFO
	.align		4
.L_25:
        /*0078*/ 	.byte	0x04, 0x17
        /*007a*/ 	.short	(.L_27 - .L_26)
.L_26:
        /*007c*/ 	.word	0x00000000
        /*0080*/ 	.short	0x0004
        /*0082*/ 	.short	0x0020
        /*0084*/ 	.byte	0x00, 0xf4, 0x21, 0x00


	//----- nvinfo : EIATTR_KPARAM_INFO
	.align		4
.L_27:
        /*0088*/ 	.byte	0x04, 0x17
        /*008a*/ 	.short	(.L_29 - .L_28)
.L_28:
        /*008c*/ 	.word	0x00000000
        /*0090*/ 	.short	0x0003
        /*0092*/ 	.short	0x0018
        /*0094*/ 	.byte	0x00, 0xf4, 0x21, 0x00


	//----- nvinfo : EIATTR_KPARAM_INFO
	.align		4
.L_29:
        /*0098*/ 	.byte	0x04, 0x17
        /*009a*/ 	.short	(.L_31 - .L_30)
.L_30:
        /*009c*/ 	.word	0x00000000
        /*00a0*/ 	.short	0x0002
        /*00a2*/ 	.short	0x0010
        /*00a4*/ 	.byte	0x00, 0xf4, 0x21, 0x00


	//----- nvinfo : EIATTR_KPARAM_INFO
	.align		4
.L_31:
        /*00a8*/ 	.byte	0x04, 0x17
        /*00aa*/ 	.short	(.L_33 - .L_32)
.L_32:
        /*00ac*/ 	.word	0x00000000
        /*00b0*/ 	.short	0x0001
        /*00b2*/ 	.short	0x0008
        /*00b4*/ 	.byte	0x00, 0xf4, 0x21, 0x00


	//----- nvinfo : EIATTR_KPARAM_INFO
	.align		4
.L_33:
        /*00b8*/ 	.byte	0x04, 0x17
        /*00ba*/ 	.short	(.L_35 - .L_34)
.L_34:
        /*00bc*/ 	.word	0x00000000
        /*00c0*/ 	.short	0x0000
        /*00c2*/ 	.short	0x0000
        /*00c4*/ 	.byte	0x00, 0xf4, 0x21, 0x00


	//----- nvinfo : EIATTR_SPARSE_MMA_MASK
	.align		4
.L_35:
        /*00c8*/ 	.byte	0x03, 0x50
        /*00ca*/ 	.short	0x0000


	//----- nvinfo : EIATTR_MAXREG_COUNT
	.align		4
        /*00cc*/ 	.byte	0x03, 0x1b
        /*00ce*/ 	.short	0x00ff


	//----- nvinfo : EIATTR_EXIT_INSTR_OFFSETS
	.align		4
        /*00d0*/ 	.byte	0x04, 0x1c
        /*00d2*/ 	.short	(.L_37 - .L_36)


	//   ....[0]....
.L_36:
        /*00d4*/ 	.word	0x00000530


	//----- nvinfo : EIATTR_REQNTID
	.align		4
.L_37:
        /*00d8*/ 	.byte	0x04, 0x10
        /*00da*/ 	.short	(.L_39 - .L_38)
.L_38:
        /*00dc*/ 	.word	0x00000100
        /*00e0*/ 	.word	0x00000001
        /*00e4*/ 	.word	0x00000001


	//----- nvinfo : EIATTR_CBANK_PARAM_SIZE
	.align		4
.L_39:
        /*00e8*/ 	.byte	0x03, 0x19
        /*00ea*/ 	.short	0x005c


	//----- nvinfo : EIATTR_PARAM_CBANK
	.align		4
        /*00ec*/ 	.byte	0x04, 0x0a
        /*00ee*/ 	.short	(.L_41 - .L_40)
	.align		4
.L_40:
        /*00f0*/ 	.word	index@(.nv.constant0.triton_poi_fused__native_batch_norm_legit_no_training_add_native_batch_norm_backward_relu_13)
        /*00f4*/ 	.short	0x0210
        /*00f6*/ 	.short	0x005c


	//----- nvinfo : EIATTR_SW_WAR
	.align		4
.L_41:
        /*00f8*/ 	.byte	0x04, 0x36
        /*00fa*/ 	.short	(.L_43 - .L_42)
.L_42:
        /*00fc*/ 	.word	0x00000008
.L_43:


//--------------------- .nv.callgraph             --------------------------
	.section	.nv.callgraph,"",@"SHT_CUDA_CALLGRAPH"
	.align	4
	.sectionentsize	8
	.align		4
        /*0000*/ 	.word	0x00000000
	.align		4
        /*0004*/ 	.word	0xffffffff
	.align		4
        /*0008*/ 	.word	0x00000000
	.align		4
        /*000c*/ 	.word	0xfffffffe
	.align		4
        /*0010*/ 	.word	0x00000000
	.align		4
        /*0014*/ 	.word	0xfffffffd
	.align		4
        /*0018*/ 	.word	0x00000000
	.align		4
        /*001c*/ 	.word	0xfffffffc


//--------------------- .nv.constant4             --------------------------
	.section	.nv.constant4,"a",@progbits
	.align	8
	.align		8
.nv.constant4:
        /*0000*/ 	.dword	_$_str
	.align		8
        /*0008*/ 	.dword	_$_str_$_2


//--------------------- .text.triton_poi_fused__native_batch_norm_legit_no_training_add_native_batch_norm_backward_relu_13 --------------------------
	.section	.text.triton_poi_fused__native_batch_norm_legit_no_training_add_native_batch_norm_backward_relu_13,"ax",@progbits
	.align	128
        .global         triton_poi_fused__native_batch_norm_legit_no_training_add_native_batch_norm_backward_relu_13
        .type           triton_poi_fused__native_batch_norm_legit_no_training_add_native_batch_norm_backward_relu_13,@function
        .size           triton_poi_fused__native_batch_norm_legit_no_training_add_native_batch_norm_backward_relu_13,(.L_x_1 - triton_poi_fused__native_batch_norm_legit_no_training_add_native_batch_norm_backward_relu_13)
        .other          triton_poi_fused__native_batch_norm_legit_no_training_add_native_batch_norm_backward_relu_13,@"STO_CUDA_ENTRY STV_DEFAULT"
triton_poi_fused__native_batch_norm_legit_no_training_add_native_batch_norm_backward_relu_13:
.text.triton_poi_fused__native_batch_norm_legit_no_training_add_native_batch_norm_backward_relu_13:
[----:B------:R-:W-:Y:S01]  /*0000*/  LDC R1, c[0x0][0x28] ;  /* 0x00000a00ff017b82 */ /* 0x000fe20000000800 */
[----:B------:R-:W1:Y:S07]  /*0010*/  S2R R0, SR_TID.X ;  /* 0x0000000000007919 */ /* 0x000e6e0000002100 */
[----:B------:R-:W2:Y:S01]  /*0020*/  LDC.64 R2, c[0x0][0x240] ;  /* 0x00009000ff027b82 */ /* 0x000ea20000000a00 */
[----:B------:R-:W-:Y:S01]  /*0030*/  ULDC.64 UR4, c[0x0][0x208] ;  /* 0x0000820000047ab9 */ /* 0x000fe20000000a00 */
[----:B------:R-:W3:Y:S06]  /*0040*/  S2R R5, SR_CTAID.X ;  /* 0x0000000000057919 */ /* 0x000eec0000002500 */
[----:B------:R-:W4:Y:S08]  /*0050*/  LDC.64 R6, c[0x0][0x218] ;  /* 0x00008600ff067b82 */ /* 0x000f300000000a00 */
[----:B------:R-:W5:Y:S08]  /*0060*/  LDC.64 R22, c[0x0][0x220] ;  /* 0x00008800ff167b82 */ /* 0x000f700000000a00 */
[----:B------:R-:W5:Y:S01]  /*0070*/  LDC.64 R8, c[0x0][0x228] ;  /* 0x00008a00ff087b82 */ /* 0x000f620000000a00 */
[----:B-1----:R-:W-:-:S07]  /*0080*/  SHF.L.U32 R0, R0, 0x1, RZ ;  /* 0x0000000100007819 */ /* 0x002fce00000006ff */
[----:B------:R-:W1:Y:S01]  /*0090*/  LDC.64 R10, c[0x0][0x230] ;  /* 0x00008c00ff0a7b82 */ /* 0x000e620000000a00 */
[----:B------:R-:W-:-:S04]  /*00a0*/  LOP3.LUT R0, R0, 0x1fe, RZ, 0xc0, !PT ;  /* 0x000001fe00007812 */ /* 0x000fc800078ec0ff */
[----:B---3--:R-:W-:-:S03]  /*00b0*/  LEA R0, R5, R0, 0x9 ;  /* 0x0000000005007211 */ /* 0x008fc600078e48ff */
[----:B------:R-:W3:Y:S02]  /*00c0*/  LDC.64 R14, c[0x0][0x238] ;  /* 0x00008e00ff0e7b82 */ /* 0x000ee40000000a00 */
[----:B------:R-:W-:-:S06]  /*00d0*/  IMAD.HI R4, R0, 0x66666667, RZ ;  /* 0x6666666700047827 */ /* 0x000fcc00078e02ff */
[----:B------:R-:W3:Y:S01]  /*00e0*/  LDC.64 R16, c[0x0][0x248] ;  /* 0x00009200ff107b82 */ /* 0x000ee20000000a00 */
[----:B------:R-:W-:-:S04]  /*00f0*/  SHF.R.U32.HI R5, RZ, 0x1f, R4 ;  /* 0x0000001fff057819 */ /* 0x000fc80000011604 */
[----:B------:R-:W-:-:S03]  /*0100*/  LEA.HI.SX32 R5, R4, R5, 0x1a ;  /* 0x0000000504057211 */ /* 0x000fc600078fd2ff */
[----:B------:R-:W3:Y:S02]  /*0110*/  LDC.64 R18, c[0x0][0x250] ;  /* 0x00009400ff127b82 */ /* 0x000ee40000000a00 */
[----:B------:R-:W-:-:S04]  /*0120*/  IMAD R21, R5, -0xa0, R0 ;  /* 0xffffff6005157824 */ /* 0x000fc800078e0200 */
[----:B--2---:R-:W-:Y:S02]  /*0130*/  IMAD.WIDE R2, R21, 0x4, R2 ;  /* 0x0000000415027825 */ /* 0x004fe400078e0202 */
[----:B------:R-:W2:Y:S04]  /*0140*/  LDC.64 R4, c[0x0][0x210] ;  /* 0x00008400ff047b82 */ /* 0x000ea80000000a00 */
[----:B------:R-:W2:Y:S01]  /*0150*/  LDG.E.EL.64 R2, desc[UR4][R2.64] ;  /* 0x0000000402027981 */ /* 0x000ea2000c2e1b00 */
[----:B----4-:R-:W-:-:S04]  /*0160*/  IMAD.WIDE R6, R0, 0x4, R6 ;  /* 0x0000000400067825 */ /* 0x010fc800078e0206 */
[C---:B-----5:R-:W-:Y:S02]  /*0170*/  IMAD.WIDE R22, R0.reuse, 0x4, R22 ;  /* 0x0000000400167825 */ /* 0x060fe400078e0216 */
[----:B------:R-:W4:Y:S02]  /*0180*/  LDG.E.64 R6, desc[UR4][R6.64] ;  /* 0x0000000406067981 */ /* 0x000f24000c1e1b00 */
[C---:B0-----:R-:W-:Y:S02]  /*0190*/  IMAD.WIDE R12, R0.reuse, 0x4, R8 ;  /* 0x00000004000c7825 */ /* 0x041fe400078e0208 */
[----:B------:R-:W5:Y:S02]  /*01a0*/  LDG.E.64 R8, desc[UR4][R22.64] ;  /* 0x0000000416087981 */ /* 0x000f64000c1e1b00 */
[----:B-1----:R-:W-:Y:S02]  /*01b0*/  IMAD.WIDE R10, R0, 0x4, R10 ;  /* 0x00000004000a7825 */ /* 0x002fe400078e020a */
[----:B------:R-:W4:Y:S02]  /*01c0*/  LDG.E.64 R12, desc[UR4][R12.64] ;  /* 0x000000040c0c7981 */ /* 0x000f24000c1e1b00 */
[----:B---3--:R-:W-:-:S02]  /*01d0*/  IMAD.WIDE R14, R21, 0x4, R14 ;  /* 0x00000004150e7825 */ /* 0x008fc400078e020e */
[----:B------:R-:W3:Y:S02]  /*01e0*/  LDG.E.64 R10, desc[UR4][R10.64] ;  /* 0x000000040a0a7981 */ /* 0x000ee4000c1e1b00 */
[----:B--2---:R-:W-:Y:S02]  /*01f0*/  IMAD.WIDE R4, R0, 0x4, R4 ;  /* 0x0000000400047825 */ /* 0x004fe400078e0204 */
[----:B------:R-:W2:Y:S04]  /*0200*/  LDG.E.EL.64 R14, desc[UR4][R14.64] ;  /* 0x000000040e0e7981 */ /* 0x000ea8000c2e1b00 */
[----:B------:R-:W4:Y:S01]  /*0210*/  LDG.E.64 R4, desc[UR4][R4.64] ;  /* 0x0000000404047981 */ /* 0x000f22000c1e1b00 */
[----:B------:R-:W-:-:S04]  /*0220*/  IMAD.WIDE R16, R21, 0x4, R16 ;  /* 0x0000000415107825 */ /* 0x000fc800078e0210 */
[----:B------:R-:W-:Y:S02]  /*0230*/  IMAD.WIDE R18, R21, 0x4, R18 ;  /* 0x0000000415127825 */ /* 0x000fe400078e0212 */
[----:B------:R-:W2:Y:S04]  /*0240*/  LDG.E.EL.64 R16, desc[UR4][R16.64] ;  /* 0x0000000410107981 */ /* 0x000ea8000c2e1b00 */
[----:B------:R-:W2:Y:S01]  /*0250*/  LDG.E.EL.64 R18, desc[UR4][R18.64] ;  /* 0x0000000412127981 */ /* 0x000ea2000c2e1b00 */
[----:B------:R-:W-:Y:S01]  /*0260*/  FADD R20, R2, 9.9999997473787516356e-06 ;  /* 0x3727c5ac02147421 */ /* 0x000fe20000000000 */
[----:B------:R-:W-:-:S03]  /*0270*/  FADD R3, R3, 9.9999997473787516356e-06 ;  /* 0x3727c5ac03037421 */ /* 0x000fc60000000000 */
[----:B------:R-:W0:Y:S08]  /*0280*/  MUFU.SQRT R2, R20 ;  /* 0x0000001400027308 */ /* 0x000e300000002000 */
[----:B------:R-:W1:Y:S01]  /*0290*/  MUFU.SQRT R21, R3 ;  /* 0x0000000300157308 */ /* 0x000e620000002000 */
[C---:B0-----:R-:W-:Y:S02]  /*02a0*/  FSETP.GT.AND P0, PT, R2.reuse, 8.50705917302346158658e+37, PT ;  /* 0x7e8000000200780b */ /* 0x041fe40003f04000 */
[----:B------:R-:W-:-:S02]  /*02b0*/  FSETP.GEU.AND P2, PT, R2, 1.175494350822287508e-38, PT ;  /* 0x008000000200780b */ /* 0x000fc40003f4e000 */
[C---:B-1----:R-:W-:Y:S02]  /*02c0*/  FSETP.GT.AND P1, PT, R21.reuse, 8.50705917302346158658e+37, PT ;  /* 0x7e8000001500780b */ /* 0x042fe40003f24000 */
[----:B------:R-:W-:Y:S01]  /*02d0*/  FSETP.GEU.AND P3, PT, R21, 1.175494350822287508e-38, PT ;  /* 0x008000001500780b */ /* 0x000fe20003f6e000 */
[----:B----4-:R-:W-:Y:S01]  /*02e0*/  FADD R20, R5, R7 ;  /* 0x0000000705147221 */ /* 0x010fe20000000000 */
[----:B------:R-:W-:-:S05]  /*02f0*/  FADD R5, R4, R6 ;  /* 0x0000000604057221 */ /* 0x000fca0000000000 */
[----:B------:R-:W-:Y:S01]  /*0300*/  @P0 FMUL R2, R2, 0.25 ;  /* 0x3e80000002020820 */ /* 0x000fe20000400000 */
[----:B------:R-:W0:Y:S01]  /*0310*/  LDC.64 R6, c[0x0][0x260] ;  /* 0x00009800ff067b82 */ /* 0x000e220000000a00 */
[----:B-----5:R-:W-:Y:S02]  /*0320*/  FADD R5, R8, R5 ;  /* 0x0000000508057221 */ /* 0x020fe40000000000 */
[----:B------:R-:W-:Y:S01]  /*0330*/  @!P2 FMUL R2, R2, 16777216 ;  /* 0x4b8000000202a820 */ /* 0x000fe20000400000 */
[----:B------:R-:W-:Y:S01]  /*0340*/  @P1 FMUL R21, R21, 0.25 ;  /* 0x3e80000015151820 */ /* 0x000fe20000400000 */
[----:B------:R-:W-:-:S03]  /*0350*/  HFMA2.MMA R8, -RZ, RZ, 1.625, 0 ;  /* 0x3e800000ff087435 */ /* 0x000fc600000001ff */
[----:B------:R-:W-:Y:S01]  /*0360*/  @!P3 FMUL R21, R21, 16777216 ;  /* 0x4b8000001515b820 */ /* 0x000fe20000400000 */
[----:B------:R-:W1:Y:S01]  /*0370*/  MUFU.RCP R2, R2 ;  /* 0x0000000200027308 */ /* 0x000e620000001000 */
[----:B------:R-:W-:-:S07]  /*0380*/  FADD R20, R9, R20 ;  /* 0x0000001409147221 */ /* 0x000fce0000000000 */
[----:B------:R-:W4:Y:S01]  /*0390*/  MUFU.RCP R21, R21 ;  /* 0x0000001500157308 */ /* 0x000f220000001000 */
[C---:B------:R-:W-:Y:S01]  /*03a0*/  FSEL R9, R8.reuse, 1, P0 ;  /* 0x3f80000008097808 */ /* 0x040fe20000000000 */
[----:B------:R-:W-:Y:S01]  /*03b0*/  FADD R20, R13, R20 ;  /* 0x000000140d147221 */ /* 0x000fe20000000000 */
[----:B------:R-:W-:Y:S01]  /*03c0*/  FSEL R8, R8, 1, P1 ;  /* 0x3f80000008087808 */ /* 0x000fe20000800000 */
[----:B------:R-:W-:Y:S02]  /*03d0*/  FADD R3, R12, R5 ;  /* 0x000000050c037221 */ /* 0x000fe40000000000 */
[----:B------:R-:W5:Y:S01]  /*03e0*/  LDC.64 R4, c[0x0][0x258] ;  /* 0x00009600ff047b82 */ /* 0x000f620000000a00 */
[----:B---3--:R-:W-:Y:S01]  /*03f0*/  FADD R20, R11, R20 ;  /* 0x000000140b147221 */ /* 0x008fe20000000000 */
[----:B------:R-:W-:Y:S01]  /*0400*/  FADD R3, R10, R3 ;  /* 0x000000030a037221 */ /* 0x000fe20000000000 */
[----:B------:R-:W-:Y:S01]  /*0410*/  @!P2 FMUL R9, R9, 16777216 ;  /* 0x4b8000000909a820 */ /* 0x000fe20000400000 */
[----:B------:R-:W-:Y:S01]  /*0420*/  @!P3 FMUL R8, R8, 16777216 ;  /* 0x4b8000000808b820 */ /* 0x000fe20000400000 */
[----:B--2---:R-:W-:Y:S01]  /*0430*/  FADD R15, -R15, R20 ;  /* 0x000000140f0f7221 */ /* 0x004fe20000000100 */
[----:B------:R-:W-:Y:S01]  /*0440*/  FADD R14, -R14, R3 ;  /* 0x000000030e0e7221 */ /* 0x000fe20000000100 */
[----:B-1----:R-:W-:Y:S01]  /*0450*/  FMUL R9, R2, R9 ;  /* 0x0000000902097220 */ /* 0x002fe20000400000 */
[----:B----4-:R-:W-:-:S03]  /*0460*/  FMUL R8, R21, R8 ;  /* 0x0000000815087220 */ /* 0x010fc60000400000 */
[----:B------:R-:W-:Y:S01]  /*0470*/  FMUL R9, R14, R9 ;  /* 0x000000090e097220 */ /* 0x000fe20000400000 */
[----:B------:R-:W-:-:S03]  /*0480*/  FMUL R8, R15, R8 ;  /* 0x000000080f087220 */ /* 0x000fc60000400000 */
[----:B------:R-:W-:Y:S01]  /*0490*/  FFMA R9, R16, R9, R18 ;  /* 0x0000000910097223 */ /* 0x000fe20000000012 */
[----:B------:R-:W-:-:S04]  /*04a0*/  FFMA R8, R17, R8, R19 ;  /* 0x0000000811087223 */ /* 0x000fc80000000013 */
[C---:B------:R-:W-:Y:S02]  /*04b0*/  FSETP.GEU.AND P0, PT, R9.reuse, RZ, PT ;  /* 0x000000ff0900720b */ /* 0x040fe40003f0e000 */
[----:B------:R-:W-:Y:S01]  /*04c0*/  FSETP.GEU.AND P1, PT, R8, RZ, PT ;  /* 0x000000ff0800720b */ /* 0x000fe20003f2e000 */
[----:B0-----:R-:W-:Y:S01]  /*04d0*/  IMAD.WIDE R6, R0, 0x4, R6 ;  /* 0x0000000400067825 */ /* 0x001fe200078e0206 */
[----:B------:R-:W-:Y:S02]  /*04e0*/  FSEL R2, R9, RZ, P0 ;  /* 0x000000ff09027208 */ /* 0x000fe40000000000 */
[----:B------:R-:W-:Y:S01]  /*04f0*/  FSEL R3, R8, RZ, P1 ;  /* 0x000000ff08037208 */ /* 0x000fe20000800000 */
[----:B-----5:R-:W-:-:S05]  /*0500*/  IMAD.WIDE R4, R0, 0x4, R4 ;  /* 0x0000000400047825 */ /* 0x020fca00078e0204 */
[----:B------:R-:W-:Y:S04]  /*0510*/  STG.E.64 desc[UR4][R4.64], R2 ;  /* 0x0000000204007986 */ /* 0x000fe8000c101b04 */
[----:B------:R-:W-:Y:S01]  /*0520*/  STG.E.64 desc[UR4][R6.64], R14 ;  /* 0x0000000e06007986 */ /* 0x000fe2000c101b04 */
[----:B------:R-:W-:Y:S05]  /*0530*/  EXIT ;  /* 0x000000000000794d */ /* 0x000fea0003800000 */
.L_x_0:
[----:B------:R-:W-:-:S00]  /*0540*/  BRA `(.L_x_0) ;  /* 0xfffffffc00fc7947 */ /* 0x000fc0000383ffff */
[----:B------:R-:W-:-:S00]  /*0550*/  NOP ;  /* 0x0000000000007918 */ /* 0x000fc00000000000 */
        /* <DEDUP_REMOVED lines=10> */
.L_x_1:


//--------------------- .nv.global.init           --------------------------
	.section	.nv.global.init,"aw",@progbits
.nv.global.init:
	.type		_$_str,@object
	.size		_$_str,(_$_str_$_2 - _$_str)
_$_str:
        /*0000*/ 	.byte	0x5f, 0x5f, 0x43, 0x55, 0x44, 0x41, 0x5f, 0x46, 0x54, 0x5a, 0x00
	.type		_$_str_$_2,@object
	.size		_$_str_$_2,(.L_1 - _$_str_$_2)
_$_str_$_2:
        /*000b*/ 	.byte	0x5f, 0x5f, 0x43, 0x55, 0x44, 0x41, 0x5f, 0x50, 0x52, 0x45, 0x43, 0x5f, 0x53, 0x51, 0x52, 0x54
        /*001b*/ 	.byte	0x00
.L_1:


//--------------------- .nv.constant0.triton_poi_fused__native_batch_norm_legit_no_training_add_native_batch_norm_backward_relu_13 --------------------------
	.section	.nv.constant0.triton_poi_fused__native_batch_norm_legit_no_training_add_native_batch_norm_backward_relu_13,"a",@progbits
	.sectionflags	@""
	.align	4
.nv.constant0.triton_poi_fused__native_batch_norm_legit_no_training_add_native_batch_norm_backward_relu_13:
	.zero		620
